	.headerflags	@"EF_CUDA_TEXMODE_UNIFIED EF_CUDA_64BIT_ADDRESS EF_CUDA_ACCELERATORS EF_CUDA_SM90 EF_CUDA_VIRTUAL_SM(EF_CUDA_SM90)"
	.elftype	@"ET_EXEC"


//--------------------- .nv.info                  --------------------------
	.section	.nv.info,"",@"SHT_CUDA_INFO"
	.align	4


	//----- nvinfo : EIATTR_REGCOUNT
	.align		4
        /*0000*/ 	.byte	0x04, 0x2f
        /*0002*/ 	.short	(.L_1 - .L_0)
	.align		4
.L_0:
        /*0004*/ 	.word	index@(triton_poi_fused__softmax_mul_sub_sum_2)
        /*0008*/ 	.word	0x00000012


	//----- nvinfo : EIATTR_MIN_STACK_SIZE
	.align		4
.L_1:
        /*000c*/ 	.byte	0x04, 0x12
        /*000e*/ 	.short	(.L_3 - .L_2)
	.align		4
.L_2:
        /*0010*/ 	.word	index@(triton_poi_fused__softmax_mul_sub_sum_2)
        /*0014*/ 	.word	0x00000000


	//----- nvinfo : EIATTR_FRAME_SIZE
	.align		4
.L_3:
        /*0018*/ 	.byte	0x04, 0x11
        /*001a*/ 	.short	(.L_5 - .L_4)
	.align		4
.L_4:
        /*001c*/ 	.word	index@(triton_poi_fused__softmax_mul_sub_sum_2)
        /*0020*/ 	.word	0x00000000


	//----- nvinfo : EIATTR_MIN_STACK_SIZE
	.align		4
.L_5:
        /*0024*/ 	.byte	0x04, 0x12
        /*0026*/ 	.short	(.L_7 - .L_6)
	.align		4
.L_6:
        /*0028*/ 	.word	index@(triton_poi_fused__softmax_mul_sub_sum_2)
        /*002c*/ 	.word	0x00000000
.L_7:


//--------------------- .nv.info.triton_poi_fused__softmax_mul_sub_sum_2 --------------------------
	.section	.nv.info.triton_poi_fused__softmax_mul_sub_sum_2,"",@"SHT_CUDA_INFO"
	.sectionflags	@""
	.align	4


	//----- nvinfo : EIATTR_CUDA_API_VERSION
	.align		4
        /*0000*/ 	.byte	0x04, 0x37
        /*0002*/ 	.short	(.L_9 - .L_8)
.L_8:
        /*0004*/ 	.word	0x0000007c


	//----- nvinfo : EIATTR_KPARAM_INFO
	.align		4
.L_9:
        /*0008*/ 	.byte	0x04, 0x17
        /*000a*/ 	.short	(.L_11 - .L_10)
.L_10:
        /*000c*/ 	.word	0x00000000
        /*0010*/ 	.short	0x0005
        /*0012*/ 	.short	0x0028
        /*0014*/ 	.byte	0x00, 0xf0, 0x11, 0x00


	//----- nvinfo : EIATTR_KPARAM_INFO
	.align		4
.L_11:
        /*0018*/ 	.byte	0x04, 0x17
        /*001a*/ 	.short	(.L_13 - .L_12)
.L_12:
        /*001c*/ 	.word	0x00000000
        /*0020*/ 	.short	0x0004
        /*0022*/ 	.short	0x0020
        /*0024*/ 	.byte	0x00, 0xf4, 0x21, 0x00


	//----- nvinfo : EIATTR_KPARAM_INFO
	.align		4
.L_13:
        /*0028*/ 	.byte	0x04, 0x17
        /*002a*/ 	.short	(.L_15 - .L_14)
.L_14:
        /*002c*/ 	.word	0x00000000
        /*0030*/ 	.short	0x0003
        /*0032*/ 	.short	0x0018
        /*0034*/ 	.byte	0x00, 0xf4, 0x21, 0x00


	//----- nvinfo : EIATTR_KPARAM_INFO
	.align		4
.L_15:
        /*0038*/ 	.byte	0x04, 0x17
        /*003a*/ 	.short	(.L_17 - .L_16)
.L_16:
        /*003c*/ 	.word	0x00000000
        /*0040*/ 	.short	0x0002
        /*0042*/ 	.short	0x0010
        /*0044*/ 	.byte	0x00, 0xf4, 0x21, 0x00


	//----- nvinfo : EIATTR_KPARAM_INFO
	.align		4
.L_17:
        /*0048*/ 	.byte	0x04, 0x17
        /*004a*/ 	.short	(.L_19 - .L_18)
.L_18:
        /*004c*/ 	.word	0x00000000
        /*0050*/ 	.short	0x0001
        /*0052*/ 	.short	0x0008
        /*0054*/ 	.byte	0x00, 0xf4, 0x21, 0x00


	//----- nvinfo : EIATTR_KPARAM_INFO
	.align		4
.L_19:
        /*0058*/ 	.byte	0x04, 0x17
        /*005a*/ 	.short	(.L_21 - .L_20)
.L_20:
        /*005c*/ 	.word	0x00000000
        /*0060*/ 	.short	0x0000
        /*0062*/ 	.short	0x0000
        /*0064*/ 	.byte	0x00, 0xf4, 0x21, 0x00


	//----- nvinfo : EIATTR_SPARSE_MMA_MASK
	.align		4
.L_21:
        /*0068*/ 	.byte	0x03, 0x50
        /*006a*/ 	.short	0x0000


	//----- nvinfo : EIATTR_MAXREG_COUNT
	.align		4
        /*006c*/ 	.byte	0x03, 0x1b
        /*006e*/ 	.short	0x00ff


	//----- nvinfo : EIATTR_EXIT_INSTR_OFFSETS
	.align		4
        /*0070*/ 	.byte	0x04, 0x1c
        /*0072*/ 	.short	(.L_23 - .L_22)


	//   ....[0]....
.L_22:
        /*0074*/ 	.word	0x00000460


	//   ....[1]....
        /*0078*/ 	.word	0x00000480


	//----- nvinfo : EIATTR_REQNTID
	.align		4
.L_23:
        /*007c*/ 	.byte	0x04, 0x10
        /*007e*/ 	.short	(.L_25 - .L_24)
.L_24:
        /*0080*/ 	.word	0x00000020
        /*0084*/ 	.word	0x00000001
        /*0088*/ 	.word	0x00000001


	//----- nvinfo : EIATTR_CBANK_PARAM_SIZE
	.align		4
.L_25:
        /*008c*/ 	.byte	0x03, 0x19
        /*008e*/ 	.short	0x002c


	//----- nvinfo : EIATTR_PARAM_CBANK
	.align		4
        /*0090*/ 	.byte	0x04, 0x0a
        /*0092*/ 	.short	(.L_27 - .L_26)
	.align		4
.L_26:
        /*0094*/ 	.word	index@(.nv.constant0.triton_poi_fused__softmax_mul_sub_sum_2)
        /*0098*/ 	.short	0x0210
        /*009a*/ 	.short	0x002c


	//----- nvinfo : EIATTR_SW_WAR
	.align		4
.L_27:
        /*009c*/ 	.byte	0x04, 0x36
        /*009e*/ 	.short	(.L_29 - .L_28)
.L_28:
        /*00a0*/ 	.word	0x00000008
.L_29:


//--------------------- .nv.callgraph             --------------------------
	.section	.nv.callgraph,"",@"SHT_CUDA_CALLGRAPH"
	.align	4
	.sectionentsize	8
	.align		4
        /*0000*/ 	.word	0x00000000
	.align		4
        /*0004*/ 	.word	0xffffffff
	.align		4
        /*0008*/ 	.word	0x00000000
	.align		4
        /*000c*/ 	.word	0xfffffffe
	.align		4
        /*0010*/ 	.word	0x00000000
	.align		4
        /*0014*/ 	.word	0xfffffffd
	.align		4
        /*0018*/ 	.word	0x00000000
	.align		4
        /*001c*/ 	.word	0xfffffffc


//--------------------- .text.triton_poi_fused__softmax_mul_sub_sum_2 --------------------------
	.section	.text.triton_poi_fused__softmax_mul_sub_sum_2,"ax",@progbits
	.align	128
        .global         triton_poi_fused__softmax_mul_sub_sum_2
        .type           triton_poi_fused__softmax_mul_sub_sum_2,@function
        .size           triton_poi_fused__softmax_mul_sub_sum_2,(.L_x_1 - triton_poi_fused__softmax_mul_sub_sum_2)
        .other          triton_poi_fused__softmax_mul_sub_sum_2,@"STO_CUDA_ENTRY STV_DEFAULT"
triton_poi_fused__softmax_mul_sub_sum_2:
.text.triton_poi_fused__softmax_mul_sub_sum_2:
[----:B------:R-:W0:Y:S01]  /*0000*/  LDC R1, c[0x0][0x28] ;  /* 0x00000a00ff017b82 */ /* 0x000e220000000800 */
[----:B------:R-:W1:Y:S07]  /*0010*/  S2R R0, SR_TID.X ;  /* 0x0000000000007919 */ /* 0x000e6e0000002100 */
[----:B------:R-:W2:Y:S01]  /*0020*/  LDC.64 R2, c[0x0][0x218] ;  /* 0x00008600ff027b82 */ /* 0x000ea20000000a00 */
[----:B------:R-:W-:Y:S01]  /*0030*/  HFMA2.MMA R10, -RZ, RZ, 0, 0 ;  /* 0x00000000ff0a7435 */ /* 0x000fe200000001ff */
[----:B------:R-:W-:Y:S01]  /*0040*/  MOV R15, RZ ;  /* 0x000000ff000f7202 */ /* 0x000fe20000000f00 */
[----:B------:R-:W3:Y:S01]  /*0050*/  S2R R7, SR_CTAID.X ;  /* 0x0000000000077919 */ /* 0x000ee20000002500 */
[----:B------:R-:W-:-:S04]  /*0060*/  ULDC.64 UR4, c[0x0][0x208] ;  /* 0x0000820000047ab9 */ /* 0x000fc80000000a00 */
[----:B------:R-:W4:Y:S01]  /*0070*/  LDC.64 R8, c[0x0][0x220] ;  /* 0x00008800ff087b82 */ /* 0x000f220000000a00 */
[----:B-1----:R-:W-:-:S04]  /*0080*/  LOP3.LUT R0, R0, 0x1f, RZ, 0xc0, !PT ;  /* 0x0000001f00007812 */ /* 0x002fc800078ec0ff */
[----:B---3--:R-:W-:-:S04]  /*0090*/  LEA R11, R7, R0, 0x5 ;  /* 0x00000000070b7211 */ /* 0x008fc800078e28ff */
[C---:B------:R-:W-:Y:S02]  /*00a0*/  ISETP.GE.AND P0, PT, R11.reuse, 0x20, PT ;  /* 0x000000200b00780c */ /* 0x040fe40003f06270 */
[----:B------:R-:W-:-:S05]  /*00b0*/  SHF.L.U32 R5, R11, 0x1, RZ ;  /* 0x000000010b057819 */ /* 0x000fca00000006ff */
[----:B--2---:R-:W-:-:S06]  /*00c0*/  IMAD.WIDE R2, R5, 0x4, R2 ;  /* 0x0000000405027825 */ /* 0x004fcc00078e0202 */
[----:B------:R-:W2:Y:S04]  /*00d0*/  @!P0 LDG.E.EL R10, desc[UR4][R2.64] ;  /* 0x00000004020a8981 */ /* 0x000ea8000c2e1900 */
[----:B------:R1:W3:Y:S01]  /*00e0*/  @!P0 LDG.E.EL R15, desc[UR4][R2.64+0x4] ;  /* 0x00000404020f8981 */ /* 0x0002e2000c2e1900 */
[----:B------:R-:W-:Y:S01]  /*00f0*/  SHF.R.S32.HI R0, RZ, 0x1a, R7 ;  /* 0x0000001aff007819 */ /* 0x000fe20000011407 */
[----:B------:R-:W-:Y:S01]  /*0100*/  HFMA2.MMA R12, -RZ, RZ, 0, 0 ;  /* 0x00000000ff0c7435 */ /* 0x000fe200000001ff */
[----:B------:R-:W1:Y:S02]  /*0110*/  LDC.64 R6, c[0x0][0x210] ;  /* 0x00008400ff067b82 */ /* 0x000e640000000a00 */
[----:B------:R-:W-:-:S04]  /*0120*/  SGXT R0, R0, 0x1 ;  /* 0x000000010000781a */ /* 0x000fc80000000200 */
[CC--:B------:R-:W-:Y:S02]  /*0130*/  LEA.HI R4, R0.reuse, R11.reuse, RZ, 0x2 ;  /* 0x0000000b00047211 */ /* 0x0c0fe400078f10ff */
[----:B------:R-:W-:Y:S02]  /*0140*/  LEA.HI R0, R0, R11, RZ, 0x3 ;  /* 0x0000000b00007211 */ /* 0x000fe400078f18ff */
[----:B------:R-:W-:Y:S02]  /*0150*/  LOP3.LUT R4, R4, 0x7ffffffc, RZ, 0xc0, !PT ;  /* 0x7ffffffc04047812 */ /* 0x000fe400078ec0ff */
[----:B------:R-:W-:Y:S02]  /*0160*/  LOP3.LUT R5, R0, 0xfffffff8, RZ, 0xc0, !PT ;  /* 0xfffffff800057812 */ /* 0x000fe400078ec0ff */
[----:B------:R-:W-:Y:S02]  /*0170*/  IADD3 R4, R11, -R4, RZ ;  /* 0x800000040b047210 */ /* 0x000fe40007ffe0ff */
[----:B------:R-:W-:-:S02]  /*0180*/  MOV R0, RZ ;  /* 0x000000ff00007202 */ /* 0x000fc40000000f00 */
[----:B------:R-:W-:-:S04]  /*0190*/  LEA R13, R4, R5, 0x1 ;  /* 0x00000005040d7211 */ /* 0x000fc800078e08ff */
[----:B------:R-:W-:Y:S01]  /*01a0*/  IADD3 R5, R13, 0x1, RZ ;  /* 0x000000010d057810 */ /* 0x000fe20007ffe0ff */
[----:B-1----:R-:W-:-:S04]  /*01b0*/  IMAD.WIDE R2, R13, 0x4, R6 ;  /* 0x000000040d027825 */ /* 0x002fc800078e0206 */
[----:B------:R-:W-:Y:S01]  /*01c0*/  IMAD.WIDE R4, R5, 0x4, R6 ;  /* 0x0000000405047825 */ /* 0x000fe200078e0206 */
[----:B------:R-:W-:Y:S01]  /*01d0*/  HFMA2.MMA R13, -RZ, RZ, 0, 0 ;  /* 0x00000000ff0d7435 */ /* 0x000fe200000001ff */
[----:B------:R1:W5:Y:S04]  /*01e0*/  @!P0 LDG.E.EL R0, desc[UR4][R2.64] ;  /* 0x0000000402008981 */ /* 0x000368000c2e1900 */
[----:B------:R1:W5:Y:S01]  /*01f0*/  @!P0 LDG.E.EL R12, desc[UR4][R4.64] ;  /* 0x00000004040c8981 */ /* 0x000362000c2e1900 */
[----:B----4-:R-:W-:-:S05]  /*0200*/  IMAD.WIDE R6, R11, 0x4, R8 ;  /* 0x000000040b067825 */ /* 0x010fca00078e0208 */
[----:B------:R4:W5:Y:S01]  /*0210*/  @!P0 LDG.E R13, desc[UR4][R6.64] ;  /* 0x00000004060d8981 */ /* 0x000962000c1e1900 */
[----:B-1----:R-:W1:Y:S08]  /*0220*/  LDC.64 R2, c[0x0][0x228] ;  /* 0x00008a00ff027b82 */ /* 0x002e700000000a00 */
[----:B0-----:R-:W0:Y:S01]  /*0230*/  LDC.64 R4, c[0x0][0x230] ;  /* 0x00008c00ff047b82 */ /* 0x001e220000000a00 */
[----:B-1----:R-:W-:-:S04]  /*0240*/  IMAD.WIDE R2, R11, 0x4, R2 ;  /* 0x000000040b027825 */ /* 0x002fc800078e0202 */
[----:B0-----:R-:W-:Y:S01]  /*0250*/  IMAD.WIDE R4, R11, 0x4, R4 ;  /* 0x000000040b047825 */ /* 0x001fe200078e0204 */
[C---:B--2---:R-:W-:Y:S02]  /*0260*/  FSETP.NAN.AND P2, PT, R10.reuse, R10, PT ;  /* 0x0000000a0a00720b */ /* 0x044fe40003f48000 */
[----:B---3--:R-:W-:-:S04]  /*0270*/  FSETP.GT.AND P1, PT, R10, R15, PT ;  /* 0x0000000f0a00720b */ /* 0x008fc80003f24000 */
[----:B------:R-:W-:-:S04]  /*0280*/  FSEL R9, R10, R15, P1 ;  /* 0x0000000f0a097208 */ /* 0x000fc80000800000 */
[----:B------:R-:W-:-:S05]  /*0290*/  FSEL R9, R10, R9, P2 ;  /* 0x000000090a097208 */ /* 0x000fca0001000000 */
[C---:B------:R-:W-:Y:S01]  /*02a0*/  FADD R10, -R9.reuse, R10 ;  /* 0x0000000a090a7221 */ /* 0x040fe20000000100 */
[----:B------:R-:W-:-:S03]  /*02b0*/  FADD R9, -R9, R15 ;  /* 0x0000000f09097221 */ /* 0x000fc60000000100 */
[----:B------:R-:W-:Y:S01]  /*02c0*/  FMUL R10, R10, 1.4426950216293334961 ;  /* 0x3fb8aa3b0a0a7820 */ /* 0x000fe20000400000 */
[----:B------:R-:W-:-:S04]  /*02d0*/  FMUL R9, R9, 1.4426950216293334961 ;  /* 0x3fb8aa3b09097820 */ /* 0x000fc80000400000 */
[----:B------:R-:W-:Y:S02]  /*02e0*/  FSETP.GEU.AND P1, PT, R10, -126, PT ;  /* 0xc2fc00000a00780b */ /* 0x000fe40003f2e000 */
[----:B------:R-:W-:-:S11]  /*02f0*/  FSETP.GEU.AND P2, PT, R9, -126, PT ;  /* 0xc2fc00000900780b */ /* 0x000fd60003f4e000 */
[----:B------:R-:W-:Y:S02]  /*0300*/  @!P1 FMUL R10, R10, 0.5 ;  /* 0x3f0000000a0a9820 */ /* 0x000fe40000400000 */
[----:B------:R-:W-:Y:S02]  /*0310*/  @!P2 FMUL R9, R9, 0.5 ;  /* 0x3f0000000909a820 */ /* 0x000fe40000400000 */
[----:B----4-:R-:W0:Y:S08]  /*0320*/  MUFU.EX2 R6, R10 ;  /* 0x0000000a00067308 */ /* 0x010e300000000800 */
[----:B------:R-:W1:Y:S01]  /*0330*/  MUFU.EX2 R7, R9 ;  /* 0x0000000900077308 */ /* 0x000e620000000800 */
[----:B0-----:R-:W-:Y:S01]  /*0340*/  @!P1 FMUL R6, R6, R6 ;  /* 0x0000000606069220 */ /* 0x001fe20000400000 */
[----:B-1----:R-:W-:-:S04]  /*0350*/  @!P2 FMUL R7, R7, R7 ;  /* 0x000000070707a220 */ /* 0x002fc80000400000 */
[----:B------:R-:W-:-:S05]  /*0360*/  FADD R8, R6, R7 ;  /* 0x0000000706087221 */ /* 0x000fca0000000000 */
[C---:B------:R-:W-:Y:S02]  /*0370*/  FSETP.GT.AND P1, PT, R8.reuse, 8.50705917302346158658e+37, PT ;  /* 0x7e8000000800780b */ /* 0x040fe40003f24000 */
[----:B------:R-:W-:-:S11]  /*0380*/  FSETP.GEU.AND P2, PT, R8, 1.175494350822287508e-38, PT ;  /* 0x008000000800780b */ /* 0x000fd60003f4e000 */
[----:B------:R-:W-:-:S04]  /*0390*/  @P1 FMUL R8, R8, 0.25 ;  /* 0x3e80000008081820 */ /* 0x000fc80000400000 */
[----:B------:R-:W-:-:S06]  /*03a0*/  @!P2 FMUL R8, R8, 16777216 ;  /* 0x4b8000000808a820 */ /* 0x000fcc0000400000 */
[----:B------:R-:W0:Y:S01]  /*03b0*/  MUFU.RCP R8, R8 ;  /* 0x0000000800087308 */ /* 0x000e220000001000 */
[----:B------:R-:W-:Y:S01]  /*03c0*/  @P1 FMUL R7, R7, 0.25 ;  /* 0x3e80000007071820 */ /* 0x000fe20000400000 */
[----:B------:R-:W-:-:S03]  /*03d0*/  @P1 FMUL R6, R6, 0.25 ;  /* 0x3e80000006061820 */ /* 0x000fc60000400000 */
[----:B------:R-:W-:Y:S01]  /*03e0*/  @!P2 FMUL R7, R7, 16777216 ;  /* 0x4b8000000707a820 */ /* 0x000fe20000400000 */
[----:B------:R-:W-:-:S03]  /*03f0*/  @!P2 FMUL R6, R6, 16777216 ;  /* 0x4b8000000606a820 */ /* 0x000fc60000400000 */
[C---:B0-----:R-:W-:Y:S01]  /*0400*/  FMUL R9, R8.reuse, R7 ;  /* 0x0000000708097220 */ /* 0x041fe20000400000 */
[----:B------:R-:W-:-:S03]  /*0410*/  FMUL R7, R8, R6 ;  /* 0x0000000608077220 */ /* 0x000fc60000400000 */
[----:B-----5:R-:W-:-:S04]  /*0420*/  FMUL R12, R9, R12 ;  /* 0x0000000c090c7220 */ /* 0x020fc80000400000 */
[----:B------:R-:W-:-:S05]  /*0430*/  FFMA R0, R7, R0, R12 ;  /* 0x0000000007007223 */ /* 0x000fca000000000c */
[----:B------:R0:W-:Y:S01]  /*0440*/  @!P0 STG.E desc[UR4][R2.64], R0 ;  /* 0x0000000002008986 */ /* 0x0001e2000c101904 */
[----:B------:R-:W-:Y:S01]  /*0450*/  FADD R13, -R0, R13 ;  /* 0x0000000d000d7221 */ /* 0x000fe20000000100 */
[----:B0-----:R-:W-:Y:S06]  /*0460*/  @P0 EXIT ;  /* 0x000000000000094d */ /* 0x001fec0003800000 */
[----:B------:R-:W-:Y:S01]  /*0470*/  STG.E desc[UR4][R4.64], R13 ;  /* 0x0000000d04007986 */ /* 0x000fe2000c101904 */
[----:B------:R-:W-:Y:S05]  /*0480*/  EXIT ;  /* 0x000000000000794d */ /* 0x000fea0003800000 */
.L_x_0:
[----:B------:R-:W-:-:S00]  /*0490*/  BRA `(.L_x_0) ;  /* 0xfffffffc00fc7947 */ /* 0x000fc0000383ffff */
[----:B------:R-:W-:-:S00]  /*04a0*/  NOP ;  /* 0x0000000000007918 */ /* 0x000fc00000000000 */
        /* <DEDUP_REMOVED lines=13> */
.L_x_1:


//--------------------- .nv.constant0.triton_poi_fused__softmax_mul_sub_sum_2 --------------------------
	.section	.nv.constant0.triton_poi_fused__softmax_mul_sub_sum_2,"a",@progbits
	.sectionflags	@""
	.align	4
.nv.constant0.triton_poi_fused__softmax_mul_sub_sum_2:
	.zero		572
